//
// Generated by NVIDIA NVVM Compiler
//
// Compiler Build ID: CL-36424714
// Cuda compilation tools, release 13.0, V13.0.88
// Based on NVVM 20.0.0
//

.version 9.0
.target sm_100
.address_size 64

	// .globl	_Z10touch_pagePci

.visible .entry _Z10touch_pagePci(
	.param .u64 .ptr .align 1 _Z10touch_pagePci_param_0,
	.param .u32 _Z10touch_pagePci_param_1
)
{
	.local .align 1 .b8 	__local_depot0[1];
	.reg .b64 	%SP;
	.reg .b64 	%SPL;
	.reg .pred 	%p<2>;
	.reg .b16 	%rs<3>;
	.reg .b32 	%r<7>;
	.reg .b64 	%rd<7>;

	mov.u64 	%SPL, __local_depot0;
	ld.param.u64 	%rd1, [_Z10touch_pagePci_param_0];
	ld.param.u32 	%r2, [_Z10touch_pagePci_param_1];
	mov.u32 	%r3, %tid.x;
	mov.u32 	%r4, %ctaid.x;
	mov.u32 	%r5, %ntid.x;
	mad.lo.s32 	%r1, %r4, %r5, %r3;
	setp.gt.u32 	%p1, %r1, 1023;
	@%p1 bra 	$L__BB0_2;
	cvta.to.global.u64 	%rd2, %rd1;
	mul.lo.s32 	%r6, %r2, %r1;
	cvt.s64.s32 	%rd3, %r6;
	add.s64 	%rd4, %rd2, %rd3;
	ld.global.nc.u8 	%rs1, [%rd4];
	cvt.u16.u8 	%rs2, %rs1;
	add.u64 	%rd6, %SPL, 0;
	st.local.u8 	[%rd6], %rs2;
$L__BB0_2:
	ret;

}


// ===== COMPILED SASS (sm_100) =====

	.target	sm_100

	.elftype	@"ET_EXEC"


//--------------------- .note.nv.tkinfo           --------------------------
	.section	.note.nv.tkinfo,"",@"SHT_NOTE"
	.sectionflags	@"SHF_NOTE_NV_TKINFO"
	.tkinfo
        /*0018*/ 	.word	0x00000002
        /*0030*/ 	.string	""
        /*0030*/ 	.string	"ptxas"
        /*0030*/ 	.string	"Cuda compilation tools, release 13.0, V13.0.88"
        /*0030*/ 	.string	"Build cuda_13.0.r13.0/compiler.36424714_0"
        /*0030*/ 	.string	"-arch sm_100 -m 64 "



//--------------------- .note.nv.cuinfo           --------------------------
	.section	.note.nv.cuinfo,"",@"SHT_NOTE"
	.sectionflags	@"SHF_NOTE_NV_CUINFO"
        /*0018*/ 	.short	0x0002
        /*001a*/ 	.short	0x0064
        /*001c*/ 	.short	0x0082
	.zero		2


//--------------------- .nv.info                  --------------------------
	.section	.nv.info,"",@"SHT_CUDA_INFO"
	.align	4


	//----- nvinfo : EIATTR_REGCOUNT
	.align		4
        /*0000*/ 	.byte	0x04, 0x2f
        /*0002*/ 	.short	(.L_1 - .L_0)
	.align		4
.L_0:
        /*0004*/ 	.word	index@(_Z10touch_pagePci)
        /*0008*/ 	.word	0x00000006


	//----- nvinfo : EIATTR_FRAME_SIZE
	.align		4
.L_1:
        /*000c*/ 	.byte	0x04, 0x11
        /*000e*/ 	.short	(.L_3 - .L_2)
	.align		4
.L_2:
        /*0010*/ 	.word	index@(_Z10touch_pagePci)
        /*0014*/ 	.word	0x00000008


	//----- nvinfo : EIATTR_MIN_STACK_SIZE
	.align		4
.L_3:
        /*0018*/ 	.byte	0x04, 0x12
        /*001a*/ 	.short	(.L_5 - .L_4)
	.align		4
.L_4:
        /*001c*/ 	.word	index@(_Z10touch_pagePci)
        /*0020*/ 	.word	0x00000008
.L_5:


//--------------------- .nv.compat                --------------------------
	.section	.nv.compat,"",@"SHT_CUDA_COMPAT_INFO"
	.align	4
        /*0000*/ 	.byte	0x02, 0x09, 0x00, 0x00, 0x02, 0x02, 0x01, 0x00, 0x02, 0x05, 0x05, 0x00, 0x03, 0x07, 0x01, 0x01
        /*0010*/ 	.byte	0x02, 0x03, 0x00, 0x00, 0x02, 0x06, 0x01, 0x00, 0x04, 0x0b, 0x08, 0x00, 0x09, 0x00, 0x00, 0x00
        /*0020*/ 	.byte	0x00, 0x00, 0x00, 0x00


//--------------------- .nv.info._Z10touch_pagePci --------------------------
	.section	.nv.info._Z10touch_pagePci,"",@"SHT_CUDA_INFO"
	.sectionflags	@""
	.align	4


	//----- nvinfo : EIATTR_CUDA_API_VERSION
	.align		4
        /*0000*/ 	.byte	0x04, 0x37
        /*0002*/ 	.short	(.L_7 - .L_6)
.L_6:
        /*0004*/ 	.word	0x00000082


	//----- nvinfo : EIATTR_KPARAM_INFO
	.align		4
.L_7:
        /*0008*/ 	.byte	0x04, 0x17
        /*000a*/ 	.short	(.L_9 - .L_8)
.L_8:
        /*000c*/ 	.word	0x00000000
        /*0010*/ 	.short	0x0001
        /*0012*/ 	.short	0x0008
        /*0014*/ 	.byte	0x00, 0xf0, 0x11, 0x00


	//----- nvinfo : EIATTR_KPARAM_INFO
	.align		4
.L_9:
        /*0018*/ 	.byte	0x04, 0x17
        /*001a*/ 	.short	(.L_11 - .L_10)
.L_10:
        /*001c*/ 	.word	0x00000000
        /*0020*/ 	.short	0x0000
        /*0022*/ 	.short	0x0000
        /*0024*/ 	.byte	0x00, 0xf5, 0x21, 0x00


	//----- nvinfo : EIATTR_SPARSE_MMA_MASK
	.align		4
.L_11:
        /*0028*/ 	.byte	0x03, 0x50
        /*002a*/ 	.short	0x0000


	//----- nvinfo : EIATTR_MAXREG_COUNT
	.align		4
        /*002c*/ 	.byte	0x03, 0x1b
        /*002e*/ 	.short	0x00ff


	//----- nvinfo : EIATTR_MERCURY_ISA_VERSION
	.align		4
        /*0030*/ 	.byte	0x03, 0x5f
        /*0032*/ 	.short	0x0101


	//----- nvinfo : EIATTR_VRC_CTA_INIT_COUNT
	.align		4
        /*0034*/ 	.byte	0x02, 0x4a
	.zero		1
	.zero		1


	//----- nvinfo : EIATTR_EXIT_INSTR_OFFSETS
	.align		4
        /*0038*/ 	.byte	0x04, 0x1c
        /*003a*/ 	.short	(.L_13 - .L_12)


	//   ....[0]....
.L_12:
        /*003c*/ 	.word	0x00000070


	//   ....[1]....
        /*0040*/ 	.word	0x00000100


	//----- nvinfo : EIATTR_CBANK_PARAM_SIZE
	.align		4
.L_13:
        /*0044*/ 	.byte	0x03, 0x19
        /*0046*/ 	.short	0x000c


	//----- nvinfo : EIATTR_PARAM_CBANK
	.align		4
        /*0048*/ 	.byte	0x04, 0x0a
        /*004a*/ 	.short	(.L_15 - .L_14)
	.align		4
.L_14:
        /*004c*/ 	.word	index@(.nv.constant0._Z10touch_pagePci)
        /*0050*/ 	.short	0x0380
        /*0052*/ 	.short	0x000c


	//----- nvinfo : EIATTR_SW_WAR
	.align		4
.L_15:
        /*0054*/ 	.byte	0x04, 0x36
        /*0056*/ 	.short	(.L_17 - .L_16)
.L_16:
        /*0058*/ 	.word	0x00000008
.L_17:


//--------------------- .nv.callgraph             --------------------------
	.section	.nv.callgraph,"",@"SHT_CUDA_CALLGRAPH"
	.align	4
	.sectionentsize	8
	.align		4
        /*0000*/ 	.word	0x00000000
	.align		4
        /*0004*/ 	.word	0xffffffff
	.align		4
        /*0008*/ 	.word	0x00000000
	.align		4
        /*000c*/ 	.word	0xfffffffe
	.align		4
        /*0010*/ 	.word	0x00000000
	.align		4
        /*0014*/ 	.word	0xfffffffd
	.align		4
        /*0018*/ 	.word	0x00000000
	.align		4
        /*001c*/ 	.word	0xfffffffc


//--------------------- .text._Z10touch_pagePci   --------------------------
	.section	.text._Z10touch_pagePci,"ax",@progbits
	.align	128
        .global         _Z10touch_pagePci
        .type           _Z10touch_pagePci,@function
        .size           _Z10touch_pagePci,(.L_x_1 - _Z10touch_pagePci)
        .other          _Z10touch_pagePci,@"STO_CUDA_ENTRY STV_DEFAULT"
_Z10touch_pagePci:
.text._Z10touch_pagePci:
[----:B------:R-:W0:Y:S01]  /*0000*/  LDC R1, c[0x0][0x37c] ;  /* 0x0000df00ff017b82 */ /* 0x000e220000000800 */
[----:B------:R-:W1:Y:S07]  /*0010*/  S2R R0, SR_TID.X ;  /* 0x0000000000007919 */ /* 0x000e6e0000002100 */
[----:B------:R-:W1:Y:S01]  /*0020*/  S2UR UR4, SR_CTAID.X ;  /* 0x00000000000479c3 */ /* 0x000e620000002500 */
[----:B0-----:R-:W-:-:S07]  /*0030*/  IADD3 R1, PT, PT, R1, -0x8, RZ ;  /* 0xfffffff801017810 */ /* 0x001fce0007ffe0ff */
[----:B------:R-:W1:Y:S02]  /*0040*/  LDC R3, c[0x0][0x360] ;  /* 0x0000d800ff037b82 */ /* 0x000e640000000800 */
[----:B-1----:R-:W-:-:S05]  /*0050*/  IMAD R0, R3, UR4, R0 ;  /* 0x0000000403007c24 */ /* 0x002fca000f8e0200 */
[----:B------:R-:W-:-:S13]  /*0060*/  ISETP.GT.U32.AND P0, PT, R0, 0x3ff, PT ;  /* 0x000003ff0000780c */ /* 0x000fda0003f04070 */
[----:B------:R-:W-:Y:S05]  /*0070*/  @P0 EXIT ;  /* 0x000000000000094d */ /* 0x000fea0003800000 */
[----:B------:R-:W0:Y:S01]  /*0080*/  LDCU UR6, c[0x0][0x388] ;  /* 0x00007100ff0677ac */ /* 0x000e220008000800 */
[----:B------:R-:W1:Y:S01]  /*0090*/  LDCU.64 UR8, c[0x0][0x380] ;  /* 0x00007000ff0877ac */ /* 0x000e620008000a00 */
[----:B------:R-:W2:Y:S01]  /*00a0*/  LDCU.64 UR4, c[0x0][0x358] ;  /* 0x00006b00ff0477ac */ /* 0x000ea20008000a00 */
[----:B0-----:R-:W-:-:S05]  /*00b0*/  IMAD R0, R0, UR6, RZ ;  /* 0x0000000600007c24 */ /* 0x001fca000f8e02ff */
[----:B-1----:R-:W-:-:S04]  /*00c0*/  IADD3 R2, P0, PT, R0, UR8, RZ ;  /* 0x0000000800027c10 */ /* 0x002fc8000ff1e0ff */
[----:B------:R-:W-:-:S05]  /*00d0*/  LEA.HI.X.SX32 R3, R0, UR9, 0x1, P0 ;  /* 0x0000000900037c11 */ /* 0x000fca00080f0eff */
[----:B--2---:R-:W2:Y:S04]  /*00e0*/  LDG.E.U8.CONSTANT R0, desc[UR4][R2.64] ;  /* 0x0000000402007981 */ /* 0x004ea8000c1e9100 */
[----:B--2---:R-:W-:Y:S01]  /*00f0*/  STL.U8 [R1], R0 ;  /* 0x0000000001007387 */ /* 0x004fe20000100000 */
[----:B------:R-:W-:Y:S05]  /*0100*/  EXIT ;  /* 0x000000000000794d */ /* 0x000fea0003800000 */
.L_x_0:
[----:B------:R-:W-:-:S00]  /*0110*/  BRA `(.L_x_0) ;  /* 0xfffffffc00fc7947 */ /* 0x000fc0000383ffff */
[----:B------:R-:W-:-:S00]  /*0120*/  NOP ;  /* 0x0000000000007918 */ /* 0x000fc00000000000 */
        /* <DEDUP_REMOVED lines=13> */
.L_x_1:


//--------------------- .nv.shared.reserved.0     --------------------------
	.section	.nv.shared.reserved.0,"aw",@nobits
	.weak		__nv_reservedSMEM_offset_0_alias
	.size		__nv_reservedSMEM_offset_0_alias, 0, 64
	.other		__nv_reservedSMEM_offset_0_alias,@"STO_CUDA_RESERVED_SHARED STV_DEFAULT"
__nv_reservedSMEM_offset_0_alias:
	.zero		0
	.zero		64


//--------------------- .nv.constant0._Z10touch_pagePci --------------------------
	.section	.nv.constant0._Z10touch_pagePci,"a",@progbits
	.sectionflags	@""
	.align	4
.nv.constant0._Z10touch_pagePci:
	.zero		908


//--------------------- SYMBOLS --------------------------

	.type		.nv.reservedSmem.offset0,@object
	.size		.nv.reservedSmem.offset0,0x4
